//
// Generated by NVIDIA NVVM Compiler
//
// Compiler Build ID: CL-36424714
// Cuda compilation tools, release 13.0, V13.0.88
// Based on NVVM 20.0.0
//

.version 9.0
.target sm_100
.address_size 64

	// .globl	_Z10add_kernelPhS_S_i

.visible .entry _Z10add_kernelPhS_S_i(
	.param .u64 .ptr .align 1 _Z10add_kernelPhS_S_i_param_0,
	.param .u64 .ptr .align 1 _Z10add_kernelPhS_S_i_param_1,
	.param .u64 .ptr .align 1 _Z10add_kernelPhS_S_i_param_2,
	.param .u32 _Z10add_kernelPhS_S_i_param_3
)
{
	.reg .pred 	%p<2>;
	.reg .b16 	%rs<4>;
	.reg .b32 	%r<6>;
	.reg .b64 	%rd<11>;

	ld.param.u64 	%rd1, [_Z10add_kernelPhS_S_i_param_0];
	ld.param.u64 	%rd2, [_Z10add_kernelPhS_S_i_param_1];
	ld.param.u64 	%rd3, [_Z10add_kernelPhS_S_i_param_2];
	ld.param.u32 	%r2, [_Z10add_kernelPhS_S_i_param_3];
	mov.u32 	%r3, %ctaid.x;
	mov.u32 	%r4, %ntid.x;
	mov.u32 	%r5, %tid.x;
	mad.lo.s32 	%r1, %r3, %r4, %r5;
	setp.ge.s32 	%p1, %r1, %r2;
	@%p1 bra 	$L__BB0_2;
	cvta.to.global.u64 	%rd4, %rd1;
	cvta.to.global.u64 	%rd5, %rd2;
	cvta.to.global.u64 	%rd6, %rd3;
	cvt.s64.s32 	%rd7, %r1;
	add.s64 	%rd8, %rd4, %rd7;
	ld.global.u8 	%rs1, [%rd8];
	add.s64 	%rd9, %rd5, %rd7;
	ld.global.u8 	%rs2, [%rd9];
	add.s16 	%rs3, %rs2, %rs1;
	add.s64 	%rd10, %rd6, %rd7;
	st.global.u8 	[%rd10], %rs3;
$L__BB0_2:
	ret;

}


// ===== COMPILED SASS (sm_100) =====

	.target	sm_100

	.elftype	@"ET_EXEC"


//--------------------- .note.nv.tkinfo           --------------------------
	.section	.note.nv.tkinfo,"",@"SHT_NOTE"
	.sectionflags	@"SHF_NOTE_NV_TKINFO"
	.tkinfo
        /*0018*/ 	.word	0x00000002
        /*0030*/ 	.string	""
        /*0030*/ 	.string	"ptxas"
        /*0030*/ 	.string	"Cuda compilation tools, release 13.0, V13.0.88"
        /*0030*/ 	.string	"Build cuda_13.0.r13.0/compiler.36424714_0"
        /*0030*/ 	.string	"-arch sm_100 -m 64 "



//--------------------- .note.nv.cuinfo           --------------------------
	.section	.note.nv.cuinfo,"",@"SHT_NOTE"
	.sectionflags	@"SHF_NOTE_NV_CUINFO"
        /*0018*/ 	.short	0x0002
        /*001a*/ 	.short	0x0064
        /*001c*/ 	.short	0x0082
	.zero		2


//--------------------- .nv.info                  --------------------------
	.section	.nv.info,"",@"SHT_CUDA_INFO"
	.align	4


	//----- nvinfo : EIATTR_REGCOUNT
	.align		4
        /*0000*/ 	.byte	0x04, 0x2f
        /*0002*/ 	.short	(.L_1 - .L_0)
	.align		4
.L_0:
        /*0004*/ 	.word	index@(_Z10add_kernelPhS_S_i)
        /*0008*/ 	.word	0x0000000c


	//----- nvinfo : EIATTR_FRAME_SIZE
	.align		4
.L_1:
        /*000c*/ 	.byte	0x04, 0x11
        /*000e*/ 	.short	(.L_3 - .L_2)
	.align		4
.L_2:
        /*0010*/ 	.word	index@(_Z10add_kernelPhS_S_i)
        /*0014*/ 	.word	0x00000000


	//----- nvinfo : EIATTR_MIN_STACK_SIZE
	.align		4
.L_3:
        /*0018*/ 	.byte	0x04, 0x12
        /*001a*/ 	.short	(.L_5 - .L_4)
	.align		4
.L_4:
        /*001c*/ 	.word	index@(_Z10add_kernelPhS_S_i)
        /*0020*/ 	.word	0x00000000
.L_5:


//--------------------- .nv.compat                --------------------------
	.section	.nv.compat,"",@"SHT_CUDA_COMPAT_INFO"
	.align	4
        /*0000*/ 	.byte	0x02, 0x09, 0x00, 0x00, 0x02, 0x02, 0x01, 0x00, 0x02, 0x05, 0x05, 0x00, 0x03, 0x07, 0x01, 0x01
        /*0010*/ 	.byte	0x02, 0x03, 0x00, 0x00, 0x02, 0x06, 0x01, 0x00, 0x04, 0x0b, 0x08, 0x00, 0x09, 0x00, 0x00, 0x00
        /*0020*/ 	.byte	0x00, 0x00, 0x00, 0x00


//--------------------- .nv.info._Z10add_kernelPhS_S_i --------------------------
	.section	.nv.info._Z10add_kernelPhS_S_i,"",@"SHT_CUDA_INFO"
	.sectionflags	@""
	.align	4


	//----- nvinfo : EIATTR_CUDA_API_VERSION
	.align		4
        /*0000*/ 	.byte	0x04, 0x37
        /*0002*/ 	.short	(.L_7 - .L_6)
.L_6:
        /*0004*/ 	.word	0x00000082


	//----- nvinfo : EIATTR_KPARAM_INFO
	.align		4
.L_7:
        /*0008*/ 	.byte	0x04, 0x17
        /*000a*/ 	.short	(.L_9 - .L_8)
.L_8:
        /*000c*/ 	.word	0x00000000
        /*0010*/ 	.short	0x0003
        /*0012*/ 	.short	0x0018
        /*0014*/ 	.byte	0x00, 0xf0, 0x11, 0x00


	//----- nvinfo : EIATTR_KPARAM_INFO
	.align		4
.L_9:
        /*0018*/ 	.byte	0x04, 0x17
        /*001a*/ 	.short	(.L_11 - .L_10)
.L_10:
        /*001c*/ 	.word	0x00000000
        /*0020*/ 	.short	0x0002
        /*0022*/ 	.short	0x0010
        /*0024*/ 	.byte	0x00, 0xf5, 0x21, 0x00


	//----- nvinfo : EIATTR_KPARAM_INFO
	.align		4
.L_11:
        /*0028*/ 	.byte	0x04, 0x17
        /*002a*/ 	.short	(.L_13 - .L_12)
.L_12:
        /*002c*/ 	.word	0x00000000
        /*0030*/ 	.short	0x0001
        /*0032*/ 	.short	0x0008
        /*0034*/ 	.byte	0x00, 0xf5, 0x21, 0x00


	//----- nvinfo : EIATTR_KPARAM_INFO
	.align		4
.L_13:
        /*0038*/ 	.byte	0x04, 0x17
        /*003a*/ 	.short	(.L_15 - .L_14)
.L_14:
        /*003c*/ 	.word	0x00000000
        /*0040*/ 	.short	0x0000
        /*0042*/ 	.short	0x0000
        /*0044*/ 	.byte	0x00, 0xf5, 0x21, 0x00


	//----- nvinfo : EIATTR_SPARSE_MMA_MASK
	.align		4
.L_15:
        /*0048*/ 	.byte	0x03, 0x50
        /*004a*/ 	.short	0x0000


	//----- nvinfo : EIATTR_MAXREG_COUNT
	.align		4
        /*004c*/ 	.byte	0x03, 0x1b
        /*004e*/ 	.short	0x00ff


	//----- nvinfo : EIATTR_MERCURY_ISA_VERSION
	.align		4
        /*0050*/ 	.byte	0x03, 0x5f
        /*0052*/ 	.short	0x0101


	//----- nvinfo : EIATTR_VRC_CTA_INIT_COUNT
	.align		4
        /*0054*/ 	.byte	0x02, 0x4a
	.zero		1
	.zero		1


	//----- nvinfo : EIATTR_EXIT_INSTR_OFFSETS
	.align		4
        /*0058*/ 	.byte	0x04, 0x1c
        /*005a*/ 	.short	(.L_17 - .L_16)


	//   ....[0]....
.L_16:
        /*005c*/ 	.word	0x00000070


	//   ....[1]....
        /*0060*/ 	.word	0x00000160


	//----- nvinfo : EIATTR_CBANK_PARAM_SIZE
	.align		4
.L_17:
        /*0064*/ 	.byte	0x03, 0x19
        /*0066*/ 	.short	0x001c


	//----- nvinfo : EIATTR_PARAM_CBANK
	.align		4
        /*0068*/ 	.byte	0x04, 0x0a
        /*006a*/ 	.short	(.L_19 - .L_18)
	.align		4
.L_18:
        /*006c*/ 	.word	index@(.nv.constant0._Z10add_kernelPhS_S_i)
        /*0070*/ 	.short	0x0380
        /*0072*/ 	.short	0x001c


	//----- nvinfo : EIATTR_SW_WAR
	.align		4
.L_19:
        /*0074*/ 	.byte	0x04, 0x36
        /*0076*/ 	.short	(.L_21 - .L_20)
.L_20:
        /*0078*/ 	.word	0x00000008
.L_21:


//--------------------- .nv.callgraph             --------------------------
	.section	.nv.callgraph,"",@"SHT_CUDA_CALLGRAPH"
	.align	4
	.sectionentsize	8
	.align		4
        /*0000*/ 	.word	0x00000000
	.align		4
        /*0004*/ 	.word	0xffffffff
	.align		4
        /*0008*/ 	.word	0x00000000
	.align		4
        /*000c*/ 	.word	0xfffffffe
	.align		4
        /*0010*/ 	.word	0x00000000
	.align		4
        /*0014*/ 	.word	0xfffffffd
	.align		4
        /*0018*/ 	.word	0x00000000
	.align		4
        /*001c*/ 	.word	0xfffffffc


//--------------------- .text._Z10add_kernelPhS_S_i --------------------------
	.section	.text._Z10add_kernelPhS_S_i,"ax",@progbits
	.align	128
        .global         _Z10add_kernelPhS_S_i
        .type           _Z10add_kernelPhS_S_i,@function
        .size           _Z10add_kernelPhS_S_i,(.L_x_1 - _Z10add_kernelPhS_S_i)
        .other          _Z10add_kernelPhS_S_i,@"STO_CUDA_ENTRY STV_DEFAULT"
_Z10add_kernelPhS_S_i:
.text._Z10add_kernelPhS_S_i:
[----:B------:R-:W-:Y:S01]  /*0000*/  LDC R1, c[0x0][0x37c] ;  /* 0x0000df00ff017b82 */ /* 0x000fe20000000800 */
[----:B------:R-:W0:Y:S07]  /*0010*/  S2R R3, SR_TID.X ;  /* 0x0000000000037919 */ /* 0x000e2e0000002100 */
[----:B------:R-:W0:Y:S01]  /*0020*/  S2UR UR4, SR_CTAID.X ;  /* 0x00000000000479c3 */ /* 0x000e220000002500 */
[----:B------:R-:W1:Y:S07]  /*0030*/  LDCU UR5, c[0x0][0x398] ;  /* 0x00007300ff0577ac */ /* 0x000e6e0008000800 */
[----:B------:R-:W0:Y:S02]  /*0040*/  LDC R6, c[0x0][0x360] ;  /* 0x0000d800ff067b82 */ /* 0x000e240000000800 */
[----:B0-----:R-:W-:-:S05]  /*0050*/  IMAD R6, R6, UR4, R3 ;  /* 0x0000000406067c24 */ /* 0x001fca000f8e0203 */
[----:B-1----:R-:W-:-:S13]  /*0060*/  ISETP.GE.AND P0, PT, R6, UR5, PT ;  /* 0x0000000506007c0c */ /* 0x002fda000bf06270 */
[----:B------:R-:W-:Y:S05]  /*0070*/  @P0 EXIT ;  /* 0x000000000000094d */ /* 0x000fea0003800000 */
[----:B------:R-:W0:Y:S01]  /*0080*/  LDCU.128 UR8, c[0x0][0x380] ;  /* 0x00007000ff0877ac */ /* 0x000e220008000c00 */
[----:B------:R-:W-:Y:S01]  /*0090*/  SHF.R.S32.HI R0, RZ, 0x1f, R6 ;  /* 0x0000001fff007819 */ /* 0x000fe20000011406 */
[----:B------:R-:W1:Y:S01]  /*00a0*/  LDCU.64 UR4, c[0x0][0x358] ;  /* 0x00006b00ff0477ac */ /* 0x000e620008000a00 */
[----:B------:R-:W2:Y:S01]  /*00b0*/  LDCU.64 UR6, c[0x0][0x390] ;  /* 0x00007200ff0677ac */ /* 0x000ea20008000a00 */
[C---:B0-----:R-:W-:Y:S02]  /*00c0*/  IADD3 R4, P1, PT, R6.reuse, UR10, RZ ;  /* 0x0000000a06047c10 */ /* 0x041fe4000ff3e0ff */
[----:B------:R-:W-:Y:S02]  /*00d0*/  IADD3 R2, P0, PT, R6, UR8, RZ ;  /* 0x0000000806027c10 */ /* 0x000fe4000ff1e0ff */
[C---:B------:R-:W-:Y:S02]  /*00e0*/  IADD3.X R5, PT, PT, R0.reuse, UR11, RZ, P1, !PT ;  /* 0x0000000b00057c10 */ /* 0x040fe40008ffe4ff */
[----:B------:R-:W-:-:S04]  /*00f0*/  IADD3.X R3, PT, PT, R0, UR9, RZ, P0, !PT ;  /* 0x0000000900037c10 */ /* 0x000fc800087fe4ff */
[----:B-1----:R-:W3:Y:S04]  /*0100*/  LDG.E.U8 R5, desc[UR4][R4.64] ;  /* 0x0000000404057981 */ /* 0x002ee8000c1e1100 */
[----:B------:R-:W3:Y:S01]  /*0110*/  LDG.E.U8 R2, desc[UR4][R2.64] ;  /* 0x0000000402027981 */ /* 0x000ee2000c1e1100 */
[----:B--2---:R-:W-:-:S04]  /*0120*/  IADD3 R6, P0, PT, R6, UR6, RZ ;  /* 0x0000000606067c10 */ /* 0x004fc8000ff1e0ff */
[----:B------:R-:W-:Y:S01]  /*0130*/  IADD3.X R7, PT, PT, R0, UR7, RZ, P0, !PT ;  /* 0x0000000700077c10 */ /* 0x000fe200087fe4ff */
[----:B---3--:R-:W-:-:S05]  /*0140*/  IMAD.IADD R9, R2, 0x1, R5 ;  /* 0x0000000102097824 */ /* 0x008fca00078e0205 */
[----:B------:R-:W-:Y:S01]  /*0150*/  STG.E.U8 desc[UR4][R6.64], R9 ;  /* 0x0000000906007986 */ /* 0x000fe2000c101104 */
[----:B------:R-:W-:Y:S05]  /*0160*/  EXIT ;  /* 0x000000000000794d */ /* 0x000fea0003800000 */
.L_x_0:
[----:B------:R-:W-:-:S00]  /*0170*/  BRA `(.L_x_0) ;  /* 0xfffffffc00fc7947 */ /* 0x000fc0000383ffff */
[----:B------:R-:W-:-:S00]  /*0180*/  NOP ;  /* 0x0000000000007918 */ /* 0x000fc00000000000 */
[----:B------:R-:W-:-:S00]  /*0190*/  NOP ;  /* 0x0000000000007918 */ /* 0x000fc00000000000 */
[----:B------:R-:W-:-:S00]  /*01a0*/  NOP ;  /* 0x0000000000007918 */ /* 0x000fc00000000000 */
[----:B------:R-:W-:-:S00]  /*01b0*/  NOP ;  /* 0x0000000000007918 */ /* 0x000fc00000000000 */
[----:B------:R-:W-:-:S00]  /*01c0*/  NOP ;  /* 0x0000000000007918 */ /* 0x000fc00000000000 */
[----:B------:R-:W-:-:S00]  /*01d0*/  NOP ;  /* 0x0000000000007918 */ /* 0x000fc00000000000 */
[----:B------:R-:W-:-:S00]  /*01e0*/  NOP ;  /* 0x0000000000007918 */ /* 0x000fc00000000000 */
[----:B------:R-:W-:-:S00]  /*01f0*/  NOP ;  /* 0x0000000000007918 */ /* 0x000fc00000000000 */
.L_x_1:


//--------------------- .nv.shared.reserved.0     --------------------------
	.section	.nv.shared.reserved.0,"aw",@nobits
	.weak		__nv_reservedSMEM_offset_0_alias
	.size		__nv_reservedSMEM_offset_0_alias, 0, 64
	.other		__nv_reservedSMEM_offset_0_alias,@"STO_CUDA_RESERVED_SHARED STV_DEFAULT"
__nv_reservedSMEM_offset_0_alias:
	.zero		0
	.zero		64


//--------------------- .nv.constant0._Z10add_kernelPhS_S_i --------------------------
	.section	.nv.constant0._Z10add_kernelPhS_S_i,"a",@progbits
	.sectionflags	@""
	.align	4
.nv.constant0._Z10add_kernelPhS_S_i:
	.zero		924


//--------------------- SYMBOLS --------------------------

	.type		.nv.reservedSmem.offset0,@object
	.size		.nv.reservedSmem.offset0,0x4
